//
// Generated by NVIDIA NVVM Compiler
//
// Compiler Build ID: CL-36424714
// Cuda compilation tools, release 13.0, V13.0.88
// Based on NVVM 20.0.0
//

.version 9.0
.target sm_100
.address_size 64

	// .globl	_Z28conv3d_fft_bias_clamp_kernelPKfS0_S0_Pfiiiiiiii

.visible .entry _Z28conv3d_fft_bias_clamp_kernelPKfS0_S0_Pfiiiiiiii(
	.param .u64 .ptr .align 1 _Z28conv3d_fft_bias_clamp_kernelPKfS0_S0_Pfiiiiiiii_param_0,
	.param .u64 .ptr .align 1 _Z28conv3d_fft_bias_clamp_kernelPKfS0_S0_Pfiiiiiiii_param_1,
	.param .u64 .ptr .align 1 _Z28conv3d_fft_bias_clamp_kernelPKfS0_S0_Pfiiiiiiii_param_2,
	.param .u64 .ptr .align 1 _Z28conv3d_fft_bias_clamp_kernelPKfS0_S0_Pfiiiiiiii_param_3,
	.param .u32 _Z28conv3d_fft_bias_clamp_kernelPKfS0_S0_Pfiiiiiiii_param_4,
	.param .u32 _Z28conv3d_fft_bias_clamp_kernelPKfS0_S0_Pfiiiiiiii_param_5,
	.param .u32 _Z28conv3d_fft_bias_clamp_kernelPKfS0_S0_Pfiiiiiiii_param_6,
	.param .u32 _Z28conv3d_fft_bias_clamp_kernelPKfS0_S0_Pfiiiiiiii_param_7,
	.param .u32 _Z28conv3d_fft_bias_clamp_kernelPKfS0_S0_Pfiiiiiiii_param_8,
	.param .u32 _Z28conv3d_fft_bias_clamp_kernelPKfS0_S0_Pfiiiiiiii_param_9,
	.param .u32 _Z28conv3d_fft_bias_clamp_kernelPKfS0_S0_Pfiiiiiiii_param_10,
	.param .u32 _Z28conv3d_fft_bias_clamp_kernelPKfS0_S0_Pfiiiiiiii_param_11
)
{
	.reg .pred 	%p<23>;
	.reg .b32 	%r<95>;
	.reg .b32 	%f<127>;
	.reg .b64 	%rd<33>;

	ld.param.u64 	%rd9, [_Z28conv3d_fft_bias_clamp_kernelPKfS0_S0_Pfiiiiiiii_param_0];
	ld.param.u64 	%rd10, [_Z28conv3d_fft_bias_clamp_kernelPKfS0_S0_Pfiiiiiiii_param_1];
	ld.param.u32 	%r43, [_Z28conv3d_fft_bias_clamp_kernelPKfS0_S0_Pfiiiiiiii_param_4];
	ld.param.u32 	%r44, [_Z28conv3d_fft_bias_clamp_kernelPKfS0_S0_Pfiiiiiiii_param_5];
	ld.param.u32 	%r37, [_Z28conv3d_fft_bias_clamp_kernelPKfS0_S0_Pfiiiiiiii_param_6];
	ld.param.u32 	%r38, [_Z28conv3d_fft_bias_clamp_kernelPKfS0_S0_Pfiiiiiiii_param_7];
	ld.param.u32 	%r39, [_Z28conv3d_fft_bias_clamp_kernelPKfS0_S0_Pfiiiiiiii_param_8];
	ld.param.u32 	%r40, [_Z28conv3d_fft_bias_clamp_kernelPKfS0_S0_Pfiiiiiiii_param_9];
	ld.param.u32 	%r41, [_Z28conv3d_fft_bias_clamp_kernelPKfS0_S0_Pfiiiiiiii_param_10];
	ld.param.u32 	%r42, [_Z28conv3d_fft_bias_clamp_kernelPKfS0_S0_Pfiiiiiiii_param_11];
	cvta.to.global.u64 	%rd1, %rd10;
	cvta.to.global.u64 	%rd2, %rd9;
	mov.u32 	%r45, %ctaid.z;
	mov.u32 	%r46, %ntid.z;
	mov.u32 	%r47, %tid.z;
	mad.lo.s32 	%r1, %r45, %r46, %r47;
	mov.u32 	%r48, %ctaid.y;
	mov.u32 	%r49, %ntid.y;
	mov.u32 	%r2, %tid.y;
	mad.lo.s32 	%r50, %r48, %r49, %r2;
	mov.u32 	%r51, %ctaid.x;
	mov.u32 	%r52, %ntid.x;
	mov.u32 	%r4, %tid.x;
	mad.lo.s32 	%r5, %r51, %r52, %r4;
	setp.ge.s32 	%p1, %r1, %r43;
	setp.ge.s32 	%p2, %r50, %r44;
	or.pred  	%p3, %p1, %p2;
	setp.ge.s32 	%p4, %r5, %r37;
	or.pred  	%p5, %p3, %p4;
	setp.ge.s32 	%p6, %r2, %r38;
	or.pred  	%p7, %p5, %p6;
	setp.ge.s32 	%p8, %r4, %r39;
	or.pred  	%p9, %p7, %p8;
	mov.f32 	%f125, 0f00000000;
	@%p9 bra 	$L__BB0_21;
	mul.lo.s32 	%r6, %r44, %r1;
	setp.lt.s32 	%p10, %r40, 1;
	@%p10 bra 	$L__BB0_20;
	shr.u32 	%r53, %r42, 31;
	add.s32 	%r54, %r42, %r53;
	shr.s32 	%r55, %r54, 1;
	shr.u32 	%r56, %r41, 31;
	add.s32 	%r57, %r41, %r56;
	shr.s32 	%r58, %r57, 1;
	shr.u32 	%r59, %r40, 1;
	mul.lo.s32 	%r7, %r40, %r50;
	add.s32 	%r60, %r37, %r40;
	add.s32 	%r61, %r60, -1;
	add.s32 	%r62, %r38, %r41;
	add.s32 	%r8, %r62, -1;
	add.s32 	%r63, %r39, %r42;
	add.s32 	%r9, %r63, -1;
	add.s32 	%r64, %r6, %r50;
	add.s32 	%r65, %r59, %r5;
	mad.lo.s32 	%r10, %r61, %r64, %r65;
	add.s32 	%r11, %r58, %r2;
	add.s32 	%r12, %r55, %r4;
	min.s32 	%r66, %r41, %r42;
	setp.lt.s32 	%p11, %r66, 1;
	@%p11 bra 	$L__BB0_20;
	and.b32  	%r13, %r42, 15;
	and.b32  	%r14, %r42, 7;
	and.b32  	%r15, %r42, 2147483632;
	and.b32  	%r16, %r42, 3;
	neg.s32 	%r17, %r15;
	add.s64 	%rd3, %rd1, 32;
	add.s64 	%rd4, %rd2, 32;
	mov.f32 	%f125, 0f00000000;
	mov.b32 	%r87, 0;
$L__BB0_4:
	add.s32 	%r69, %r87, %r7;
	mul.lo.s32 	%r19, %r69, %r41;
	mov.b32 	%r88, 0;
	add.s32 	%r72, %r87, %r10;
	mad.lo.s32 	%r73, %r72, %r8, %r11;
$L__BB0_5:
	setp.lt.u32 	%p12, %r42, 16;
	add.s32 	%r71, %r19, %r88;
	mul.lo.s32 	%r21, %r71, %r42;
	add.s32 	%r74, %r88, %r73;
	mad.lo.s32 	%r22, %r74, %r9, %r12;
	mov.b32 	%r93, 0;
	@%p12 bra 	$L__BB0_8;
	mov.u32 	%r89, %r22;
	mov.u32 	%r90, %r21;
	mov.u32 	%r91, %r17;
$L__BB0_7:
	.pragma "nounroll";
	mul.wide.s32 	%rd11, %r90, 4;
	add.s64 	%rd12, %rd3, %rd11;
	mul.wide.s32 	%rd13, %r89, 4;
	add.s64 	%rd14, %rd4, %rd13;
	ld.global.f32 	%f22, [%rd14+-32];
	ld.global.f32 	%f23, [%rd12+-32];
	fma.rn.f32 	%f24, %f22, %f23, %f125;
	ld.global.f32 	%f25, [%rd14+-28];
	ld.global.f32 	%f26, [%rd12+-28];
	fma.rn.f32 	%f27, %f25, %f26, %f24;
	ld.global.f32 	%f28, [%rd14+-24];
	ld.global.f32 	%f29, [%rd12+-24];
	fma.rn.f32 	%f30, %f28, %f29, %f27;
	ld.global.f32 	%f31, [%rd14+-20];
	ld.global.f32 	%f32, [%rd12+-20];
	fma.rn.f32 	%f33, %f31, %f32, %f30;
	ld.global.f32 	%f34, [%rd14+-16];
	ld.global.f32 	%f35, [%rd12+-16];
	fma.rn.f32 	%f36, %f34, %f35, %f33;
	ld.global.f32 	%f37, [%rd14+-12];
	ld.global.f32 	%f38, [%rd12+-12];
	fma.rn.f32 	%f39, %f37, %f38, %f36;
	ld.global.f32 	%f40, [%rd14+-8];
	ld.global.f32 	%f41, [%rd12+-8];
	fma.rn.f32 	%f42, %f40, %f41, %f39;
	ld.global.f32 	%f43, [%rd14+-4];
	ld.global.f32 	%f44, [%rd12+-4];
	fma.rn.f32 	%f45, %f43, %f44, %f42;
	ld.global.f32 	%f46, [%rd14];
	ld.global.f32 	%f47, [%rd12];
	fma.rn.f32 	%f48, %f46, %f47, %f45;
	ld.global.f32 	%f49, [%rd14+4];
	ld.global.f32 	%f50, [%rd12+4];
	fma.rn.f32 	%f51, %f49, %f50, %f48;
	ld.global.f32 	%f52, [%rd14+8];
	ld.global.f32 	%f53, [%rd12+8];
	fma.rn.f32 	%f54, %f52, %f53, %f51;
	ld.global.f32 	%f55, [%rd14+12];
	ld.global.f32 	%f56, [%rd12+12];
	fma.rn.f32 	%f57, %f55, %f56, %f54;
	ld.global.f32 	%f58, [%rd14+16];
	ld.global.f32 	%f59, [%rd12+16];
	fma.rn.f32 	%f60, %f58, %f59, %f57;
	ld.global.f32 	%f61, [%rd14+20];
	ld.global.f32 	%f62, [%rd12+20];
	fma.rn.f32 	%f63, %f61, %f62, %f60;
	ld.global.f32 	%f64, [%rd14+24];
	ld.global.f32 	%f65, [%rd12+24];
	fma.rn.f32 	%f66, %f64, %f65, %f63;
	ld.global.f32 	%f67, [%rd14+28];
	ld.global.f32 	%f68, [%rd12+28];
	fma.rn.f32 	%f125, %f67, %f68, %f66;
	add.s32 	%r91, %r91, 16;
	add.s32 	%r90, %r90, 16;
	add.s32 	%r89, %r89, 16;
	setp.ne.s32 	%p13, %r91, 0;
	mov.u32 	%r93, %r15;
	@%p13 bra 	$L__BB0_7;
$L__BB0_8:
	setp.eq.s32 	%p14, %r13, 0;
	@%p14 bra 	$L__BB0_18;
	add.s32 	%r75, %r13, -1;
	setp.lt.u32 	%p15, %r75, 7;
	@%p15 bra 	$L__BB0_11;
	add.s32 	%r76, %r93, %r21;
	add.s32 	%r77, %r22, %r93;
	mul.wide.s32 	%rd15, %r77, 4;
	add.s64 	%rd16, %rd2, %rd15;
	ld.global.f32 	%f70, [%rd16];
	mul.wide.s32 	%rd17, %r76, 4;
	add.s64 	%rd18, %rd1, %rd17;
	ld.global.f32 	%f71, [%rd18];
	fma.rn.f32 	%f72, %f70, %f71, %f125;
	ld.global.f32 	%f73, [%rd16+4];
	ld.global.f32 	%f74, [%rd18+4];
	fma.rn.f32 	%f75, %f73, %f74, %f72;
	ld.global.f32 	%f76, [%rd16+8];
	ld.global.f32 	%f77, [%rd18+8];
	fma.rn.f32 	%f78, %f76, %f77, %f75;
	ld.global.f32 	%f79, [%rd16+12];
	ld.global.f32 	%f80, [%rd18+12];
	fma.rn.f32 	%f81, %f79, %f80, %f78;
	ld.global.f32 	%f82, [%rd16+16];
	ld.global.f32 	%f83, [%rd18+16];
	fma.rn.f32 	%f84, %f82, %f83, %f81;
	ld.global.f32 	%f85, [%rd16+20];
	ld.global.f32 	%f86, [%rd18+20];
	fma.rn.f32 	%f87, %f85, %f86, %f84;
	ld.global.f32 	%f88, [%rd16+24];
	ld.global.f32 	%f89, [%rd18+24];
	fma.rn.f32 	%f90, %f88, %f89, %f87;
	ld.global.f32 	%f91, [%rd16+28];
	ld.global.f32 	%f92, [%rd18+28];
	fma.rn.f32 	%f125, %f91, %f92, %f90;
	add.s32 	%r93, %r93, 8;
$L__BB0_11:
	setp.eq.s32 	%p16, %r14, 0;
	@%p16 bra 	$L__BB0_18;
	add.s32 	%r78, %r14, -1;
	setp.lt.u32 	%p17, %r78, 3;
	@%p17 bra 	$L__BB0_14;
	add.s32 	%r79, %r93, %r21;
	add.s32 	%r80, %r22, %r93;
	mul.wide.s32 	%rd19, %r80, 4;
	add.s64 	%rd20, %rd2, %rd19;
	ld.global.f32 	%f94, [%rd20];
	mul.wide.s32 	%rd21, %r79, 4;
	add.s64 	%rd22, %rd1, %rd21;
	ld.global.f32 	%f95, [%rd22];
	fma.rn.f32 	%f96, %f94, %f95, %f125;
	ld.global.f32 	%f97, [%rd20+4];
	ld.global.f32 	%f98, [%rd22+4];
	fma.rn.f32 	%f99, %f97, %f98, %f96;
	ld.global.f32 	%f100, [%rd20+8];
	ld.global.f32 	%f101, [%rd22+8];
	fma.rn.f32 	%f102, %f100, %f101, %f99;
	ld.global.f32 	%f103, [%rd20+12];
	ld.global.f32 	%f104, [%rd22+12];
	fma.rn.f32 	%f125, %f103, %f104, %f102;
	add.s32 	%r93, %r93, 4;
$L__BB0_14:
	setp.eq.s32 	%p18, %r16, 0;
	@%p18 bra 	$L__BB0_18;
	setp.eq.s32 	%p19, %r16, 1;
	add.s32 	%r81, %r93, %r21;
	add.s32 	%r82, %r22, %r93;
	mul.wide.s32 	%rd23, %r82, 4;
	add.s64 	%rd5, %rd2, %rd23;
	ld.global.f32 	%f105, [%rd5];
	mul.wide.s32 	%rd24, %r81, 4;
	add.s64 	%rd6, %rd1, %rd24;
	ld.global.f32 	%f106, [%rd6];
	fma.rn.f32 	%f125, %f105, %f106, %f125;
	@%p19 bra 	$L__BB0_18;
	setp.eq.s32 	%p20, %r16, 2;
	ld.global.f32 	%f107, [%rd5+4];
	ld.global.f32 	%f108, [%rd6+4];
	fma.rn.f32 	%f125, %f107, %f108, %f125;
	@%p20 bra 	$L__BB0_18;
	ld.global.f32 	%f109, [%rd5+8];
	ld.global.f32 	%f110, [%rd6+8];
	fma.rn.f32 	%f125, %f109, %f110, %f125;
$L__BB0_18:
	add.s32 	%r88, %r88, 1;
	setp.ne.s32 	%p21, %r88, %r41;
	@%p21 bra 	$L__BB0_5;
	add.s32 	%r87, %r87, 1;
	setp.ne.s32 	%p22, %r87, %r40;
	@%p22 bra 	$L__BB0_4;
$L__BB0_20:
	ld.param.u64 	%rd32, [_Z28conv3d_fft_bias_clamp_kernelPKfS0_S0_Pfiiiiiiii_param_3];
	ld.param.u64 	%rd31, [_Z28conv3d_fft_bias_clamp_kernelPKfS0_S0_Pfiiiiiiii_param_2];
	cvta.to.global.u64 	%rd25, %rd31;
	mul.wide.u32 	%rd26, %r50, 4;
	add.s64 	%rd27, %rd25, %rd26;
	ld.global.f32 	%f111, [%rd27];
	add.f32 	%f112, %f125, %f111;
	min.f32 	%f113, %f112, 0f3F800000;
	max.f32 	%f114, %f113, 0f00000000;
	mad.lo.s32 	%r83, %r6, %r37, %r5;
	mad.lo.s32 	%r84, %r37, %r50, %r83;
	mad.lo.s32 	%r85, %r84, %r38, %r2;
	mad.lo.s32 	%r86, %r85, %r39, %r4;
	cvta.to.global.u64 	%rd28, %rd32;
	mul.wide.s32 	%rd29, %r86, 4;
	add.s64 	%rd30, %rd28, %rd29;
	st.global.f32 	[%rd30], %f114;
$L__BB0_21:
	ret;

}


// ===== COMPILED SASS (sm_100) =====

	.target	sm_100

	.elftype	@"ET_EXEC"


//--------------------- .note.nv.tkinfo           --------------------------
	.section	.note.nv.tkinfo,"",@"SHT_NOTE"
	.sectionflags	@"SHF_NOTE_NV_TKINFO"
	.tkinfo
        /*0018*/ 	.word	0x00000002
        /*0030*/ 	.string	""
        /*0030*/ 	.string	"ptxas"
        /*0030*/ 	.string	"Cuda compilation tools, release 13.0, V13.0.88"
        /*0030*/ 	.string	"Build cuda_13.0.r13.0/compiler.36424714_0"
        /*0030*/ 	.string	"-arch sm_100 -m 64 "



//--------------------- .note.nv.cuinfo           --------------------------
	.section	.note.nv.cuinfo,"",@"SHT_NOTE"
	.sectionflags	@"SHF_NOTE_NV_CUINFO"
        /*0018*/ 	.short	0x0002
        /*001a*/ 	.short	0x0064
        /*001c*/ 	.short	0x0082
	.zero		2


//--------------------- .nv.info                  --------------------------
	.section	.nv.info,"",@"SHT_CUDA_INFO"
	.align	4


	//----- nvinfo : EIATTR_REGCOUNT
	.align		4
        /*0000*/ 	.byte	0x04, 0x2f
        /*0002*/ 	.short	(.L_1 - .L_0)
	.align		4
.L_0:
        /*0004*/ 	.word	index@(_Z28conv3d_fft_bias_clamp_kernelPKfS0_S0_Pfiiiiiiii)
        /*0008*/ 	.word	0x00000020


	//----- nvinfo : EIATTR_FRAME_SIZE
	.align		4
.L_1:
        /*000c*/ 	.byte	0x04, 0x11
        /*000e*/ 	.short	(.L_3 - .L_2)
	.align		4
.L_2:
        /*0010*/ 	.word	index@(_Z28conv3d_fft_bias_clamp_kernelPKfS0_S0_Pfiiiiiiii)
        /*0014*/ 	.word	0x00000000


	//----- nvinfo : EIATTR_MIN_STACK_SIZE
	.align		4
.L_3:
        /*0018*/ 	.byte	0x04, 0x12
        /*001a*/ 	.short	(.L_5 - .L_4)
	.align		4
.L_4:
        /*001c*/ 	.word	index@(_Z28conv3d_fft_bias_clamp_kernelPKfS0_S0_Pfiiiiiiii)
        /*0020*/ 	.word	0x00000000
.L_5:


//--------------------- .nv.compat                --------------------------
	.section	.nv.compat,"",@"SHT_CUDA_COMPAT_INFO"
	.align	4
        /*0000*/ 	.byte	0x02, 0x09, 0x00, 0x00, 0x02, 0x02, 0x01, 0x00, 0x02, 0x05, 0x05, 0x00, 0x03, 0x07, 0x01, 0x01
        /*0010*/ 	.byte	0x02, 0x03, 0x00, 0x00, 0x02, 0x06, 0x01, 0x00, 0x04, 0x0b, 0x08, 0x00, 0x09, 0x00, 0x00, 0x00
        /*0020*/ 	.byte	0x00, 0x00, 0x00, 0x00


//--------------------- .nv.info._Z28conv3d_fft_bias_clamp_kernelPKfS0_S0_Pfiiiiiiii --------------------------
	.section	.nv.info._Z28conv3d_fft_bias_clamp_kernelPKfS0_S0_Pfiiiiiiii,"",@"SHT_CUDA_INFO"
	.sectionflags	@""
	.align	4


	//----- nvinfo : EIATTR_CUDA_API_VERSION
	.align		4
        /*0000*/ 	.byte	0x04, 0x37
        /*0002*/ 	.short	(.L_7 - .L_6)
.L_6:
        /*0004*/ 	.word	0x00000082


	//----- nvinfo : EIATTR_KPARAM_INFO
	.align		4
.L_7:
        /*0008*/ 	.byte	0x04, 0x17
        /*000a*/ 	.short	(.L_9 - .L_8)
.L_8:
        /*000c*/ 	.word	0x00000000
        /*0010*/ 	.short	0x000b
        /*0012*/ 	.short	0x003c
        /*0014*/ 	.byte	0x00, 0xf0, 0x11, 0x00


	//----- nvinfo : EIATTR_KPARAM_INFO
	.align		4
.L_9:
        /*0018*/ 	.byte	0x04, 0x17
        /*001a*/ 	.short	(.L_11 - .L_10)
.L_10:
        /*001c*/ 	.word	0x00000000
        /*0020*/ 	.short	0x000a
        /*0022*/ 	.short	0x0038
        /*0024*/ 	.byte	0x00, 0xf0, 0x11, 0x00


	//----- nvinfo : EIATTR_KPARAM_INFO
	.align		4
.L_11:
        /*0028*/ 	.byte	0x04, 0x17
        /*002a*/ 	.short	(.L_13 - .L_12)
.L_12:
        /*002c*/ 	.word	0x00000000
        /*0030*/ 	.short	0x0009
        /*0032*/ 	.short	0x0034
        /*0034*/ 	.byte	0x00, 0xf0, 0x11, 0x00


	//----- nvinfo : EIATTR_KPARAM_INFO
	.align		4
.L_13:
        /*0038*/ 	.byte	0x04, 0x17
        /*003a*/ 	.short	(.L_15 - .L_14)
.L_14:
        /*003c*/ 	.word	0x00000000
        /*0040*/ 	.short	0x0008
        /*0042*/ 	.short	0x0030
        /*0044*/ 	.byte	0x00, 0xf0, 0x11, 0x00


	//----- nvinfo : EIATTR_KPARAM_INFO
	.align		4
.L_15:
        /*0048*/ 	.byte	0x04, 0x17
        /*004a*/ 	.short	(.L_17 - .L_16)
.L_16:
        /*004c*/ 	.word	0x00000000
        /*0050*/ 	.short	0x0007
        /*0052*/ 	.short	0x002c
        /*0054*/ 	.byte	0x00, 0xf0, 0x11, 0x00


	//----- nvinfo : EIATTR_KPARAM_INFO
	.align		4
.L_17:
        /*0058*/ 	.byte	0x04, 0x17
        /*005a*/ 	.short	(.L_19 - .L_18)
.L_18:
        /*005c*/ 	.word	0x00000000
        /*0060*/ 	.short	0x0006
        /*0062*/ 	.short	0x0028
        /*0064*/ 	.byte	0x00, 0xf0, 0x11, 0x00


	//----- nvinfo : EIATTR_KPARAM_INFO
	.align		4
.L_19:
        /*0068*/ 	.byte	0x04, 0x17
        /*006a*/ 	.short	(.L_21 - .L_20)
.L_20:
        /*006c*/ 	.word	0x00000000
        /*0070*/ 	.short	0x0005
        /*0072*/ 	.short	0x0024
        /*0074*/ 	.byte	0x00, 0xf0, 0x11, 0x00


	//----- nvinfo : EIATTR_KPARAM_INFO
	.align		4
.L_21:
        /*0078*/ 	.byte	0x04, 0x17
        /*007a*/ 	.short	(.L_23 - .L_22)
.L_22:
        /*007c*/ 	.word	0x00000000
        /*0080*/ 	.short	0x0004
        /*0082*/ 	.short	0x0020
        /*0084*/ 	.byte	0x00, 0xf0, 0x11, 0x00


	//----- nvinfo : EIATTR_KPARAM_INFO
	.align		4
.L_23:
        /*0088*/ 	.byte	0x04, 0x17
        /*008a*/ 	.short	(.L_25 - .L_24)
.L_24:
        /*008c*/ 	.word	0x00000000
        /*0090*/ 	.short	0x0003
        /*0092*/ 	.short	0x0018
        /*0094*/ 	.byte	0x00, 0xf5, 0x21, 0x00


	//----- nvinfo : EIATTR_KPARAM_INFO
	.align		4
.L_25:
        /*0098*/ 	.byte	0x04, 0x17
        /*009a*/ 	.short	(.L_27 - .L_26)
.L_26:
        /*009c*/ 	.word	0x00000000
        /*00a0*/ 	.short	0x0002
        /*00a2*/ 	.short	0x0010
        /*00a4*/ 	.byte	0x00, 0xf5, 0x21, 0x00


	//----- nvinfo : EIATTR_KPARAM_INFO
	.align		4
.L_27:
        /*00a8*/ 	.byte	0x04, 0x17
        /*00aa*/ 	.short	(.L_29 - .L_28)
.L_28:
        /*00ac*/ 	.word	0x00000000
        /*00b0*/ 	.short	0x0001
        /*00b2*/ 	.short	0x0008
        /*00b4*/ 	.byte	0x00, 0xf5, 0x21, 0x00


	//----- nvinfo : EIATTR_KPARAM_INFO
	.align		4
.L_29:
        /*00b8*/ 	.byte	0x04, 0x17
        /*00ba*/ 	.short	(.L_31 - .L_30)
.L_30:
        /*00bc*/ 	.word	0x00000000
        /*00c0*/ 	.short	0x0000
        /*00c2*/ 	.short	0x0000
        /*00c4*/ 	.byte	0x00, 0xf5, 0x21, 0x00


	//----- nvinfo : EIATTR_SPARSE_MMA_MASK
	.align		4
.L_31:
        /*00c8*/ 	.byte	0x03, 0x50
        /*00ca*/ 	.short	0x0000


	//----- nvinfo : EIATTR_MAXREG_COUNT
	.align		4
        /*00cc*/ 	.byte	0x03, 0x1b
        /*00ce*/ 	.short	0x00ff


	//----- nvinfo : EIATTR_MERCURY_ISA_VERSION
	.align		4
        /*00d0*/ 	.byte	0x03, 0x5f
        /*00d2*/ 	.short	0x0101


	//----- nvinfo : EIATTR_VRC_CTA_INIT_COUNT
	.align		4
        /*00d4*/ 	.byte	0x02, 0x4a
	.zero		1
	.zero		1


	//----- nvinfo : EIATTR_EXIT_INSTR_OFFSETS
	.align		4
        /*00d8*/ 	.byte	0x04, 0x1c
        /*00da*/ 	.short	(.L_33 - .L_32)


	//   ....[0]....
.L_32:
        /*00dc*/ 	.word	0x00000140


	//   ....[1]....
        /*00e0*/ 	.word	0x00000e90


	//----- nvinfo : EIATTR_CBANK_PARAM_SIZE
	.align		4
.L_33:
        /*00e4*/ 	.byte	0x03, 0x19
        /*00e6*/ 	.short	0x0040


	//----- nvinfo : EIATTR_PARAM_CBANK
	.align		4
        /*00e8*/ 	.byte	0x04, 0x0a
        /*00ea*/ 	.short	(.L_35 - .L_34)
	.align		4
.L_34:
        /*00ec*/ 	.word	index@(.nv.constant0._Z28conv3d_fft_bias_clamp_kernelPKfS0_S0_Pfiiiiiiii)
        /*00f0*/ 	.short	0x0380
        /*00f2*/ 	.short	0x0040


	//----- nvinfo : EIATTR_SW_WAR
	.align		4
.L_35:
        /*00f4*/ 	.byte	0x04, 0x36
        /*00f6*/ 	.short	(.L_37 - .L_36)
.L_36:
        /*00f8*/ 	.word	0x00000008
.L_37:


//--------------------- .nv.callgraph             --------------------------
	.section	.nv.callgraph,"",@"SHT_CUDA_CALLGRAPH"
	.align	4
	.sectionentsize	8
	.align		4
        /*0000*/ 	.word	0x00000000
	.align		4
        /*0004*/ 	.word	0xffffffff
	.align		4
        /*0008*/ 	.word	0x00000000
	.align		4
        /*000c*/ 	.word	0xfffffffe
	.align		4
        /*0010*/ 	.word	0x00000000
	.align		4
        /*0014*/ 	.word	0xfffffffd
	.align		4
        /*0018*/ 	.word	0x00000000
	.align		4
        /*001c*/ 	.word	0xfffffffc


//--------------------- .text._Z28conv3d_fft_bias_clamp_kernelPKfS0_S0_Pfiiiiiiii --------------------------
	.section	.text._Z28conv3d_fft_bias_clamp_kernelPKfS0_S0_Pfiiiiiiii,"ax",@progbits
	.align	128
        .global         _Z28conv3d_fft_bias_clamp_kernelPKfS0_S0_Pfiiiiiiii
        .type           _Z28conv3d_fft_bias_clamp_kernelPKfS0_S0_Pfiiiiiiii,@function
        .size           _Z28conv3d_fft_bias_clamp_kernelPKfS0_S0_Pfiiiiiiii,(.L_x_9 - _Z28conv3d_fft_bias_clamp_kernelPKfS0_S0_Pfiiiiiiii)
        .other          _Z28conv3d_fft_bias_clamp_kernelPKfS0_S0_Pfiiiiiiii,@"STO_CUDA_ENTRY STV_DEFAULT"
_Z28conv3d_fft_bias_clamp_kernelPKfS0_S0_Pfiiiiiiii:
.text._Z28conv3d_fft_bias_clamp_kernelPKfS0_S0_Pfiiiiiiii:
[----:B------:R-:W-:Y:S01]  /*0000*/  LDC R1, c[0x0][0x37c] ;  /* 0x0000df00ff017b82 */ /* 0x000fe20000000800 */
[----:B------:R-:W0:Y:S07]  /*0010*/  S2R R0, SR_TID.Y ;  /* 0x0000000000007919 */ /* 0x000e2e0000002200 */
[----:B------:R-:W1:Y:S01]  /*0020*/  LDC R5, c[0x0][0x368] ;  /* 0x0000da00ff057b82 */ /* 0x000e620000000800 */
[----:B------:R-:W2:Y:S01]  /*0030*/  LDCU.128 UR16, c[0x0][0x3a0] ;  /* 0x00007400ff1077ac */ /* 0x000ea20008000c00 */
[----:B------:R-:W1:Y:S01]  /*0040*/  S2R R4, SR_TID.Z ;  /* 0x0000000000047919 */ /* 0x000e620000002300 */
[----:B------:R-:W3:Y:S01]  /*0050*/  LDCU UR21, c[0x0][0x3b0] ;  /* 0x00007600ff1577ac */ /* 0x000ee20008000800 */
[----:B------:R-:W4:Y:S04]  /*0060*/  S2R R2, SR_TID.X ;  /* 0x0000000000027919 */ /* 0x000f280000002100 */
[----:B------:R-:W0:Y:S08]  /*0070*/  S2UR UR5, SR_CTAID.Y ;  /* 0x00000000000579c3 */ /* 0x000e300000002600 */
[----:B------:R-:W0:Y:S08]  /*0080*/  LDC R3, c[0x0][0x364] ;  /* 0x0000d900ff037b82 */ /* 0x000e300000000800 */
[----:B------:R-:W1:Y:S08]  /*0090*/  S2UR UR4, SR_CTAID.Z ;  /* 0x00000000000479c3 */ /* 0x000e700000002700 */
[----:B------:R-:W4:Y:S08]  /*00a0*/  S2UR UR6, SR_CTAID.X ;  /* 0x00000000000679c3 */ /* 0x000f300000002500 */
[----:B------:R-:W4:Y:S01]  /*00b0*/  LDC R7, c[0x0][0x360] ;  /* 0x0000d800ff077b82 */ /* 0x000f220000000800 */
[----:B0-----:R-:W-:-:S05]  /*00c0*/  IMAD R3, R3, UR5, R0 ;  /* 0x0000000503037c24 */ /* 0x001fca000f8e0200 */
[----:B--2---:R-:W-:Y:S01]  /*00d0*/  ISETP.GE.AND P0, PT, R3, UR17, PT ;  /* 0x0000001103007c0c */ /* 0x004fe2000bf06270 */
[----:B-1----:R-:W-:-:S05]  /*00e0*/  IMAD R5, R5, UR4, R4 ;  /* 0x0000000405057c24 */ /* 0x002fca000f8e0204 */
[----:B------:R-:W-:Y:S01]  /*00f0*/  ISETP.GE.OR P0, PT, R5, UR16, P0 ;  /* 0x0000001005007c0c */ /* 0x000fe20008706670 */
[----:B----4-:R-:W-:-:S05]  /*0100*/  IMAD R4, R7, UR6, R2 ;  /* 0x0000000607047c24 */ /* 0x010fca000f8e0202 */
[----:B------:R-:W-:-:S04]  /*0110*/  ISETP.GE.OR P0, PT, R4, UR18, P0 ;  /* 0x0000001204007c0c */ /* 0x000fc80008706670 */
[----:B------:R-:W-:-:S04]  /*0120*/  ISETP.GE.OR P0, PT, R0, UR19, P0 ;  /* 0x0000001300007c0c */ /* 0x000fc80008706670 */
[----:B---3--:R-:W-:-:S13]  /*0130*/  ISETP.GE.OR P0, PT, R2, UR21, P0 ;  /* 0x0000001502007c0c */ /* 0x008fda0008706670 */
[----:B------:R-:W-:Y:S05]  /*0140*/  @P0 EXIT ;  /* 0x000000000000094d */ /* 0x000fea0003800000 */
[----:B------:R-:W0:Y:S01]  /*0150*/  LDCU UR4, c[0x0][0x3b4] ;  /* 0x00007680ff0477ac */ /* 0x000e220008000800 */
[----:B------:R-:W-:Y:S02]  /*0160*/  HFMA2 R13, -RZ, RZ, 0, 0 ;  /* 0x00000000ff0d7431 */ /* 0x000fe400000001ff */
[----:B------:R-:W-:Y:S01]  /*0170*/  IMAD R5, R5, UR17, RZ ;  /* 0x0000001105057c24 */ /* 0x000fe2000f8e02ff */
[----:B------:R-:W1:Y:S01]  /*0180*/  LDCU.64 UR22, c[0x0][0x358] ;  /* 0x00006b00ff1677ac */ /* 0x000e620008000a00 */
[----:B0-----:R-:W-:-:S09]  /*0190*/  UISETP.GE.AND UP0, UPT, UR4, 0x1, UPT ;  /* 0x000000010400788c */ /* 0x001fd2000bf06270 */
[----:B-1----:R-:W-:Y:S05]  /*01a0*/  BRA.U !UP0, `(.L_x_0) ;  /* 0x0000000d08047547 */ /* 0x002fea000b800000 */
[----:B------:R-:W0:Y:S01]  /*01b0*/  LDCU.64 UR14, c[0x0][0x3b8] ;  /* 0x00007700ff0e77ac */ /* 0x000e220008000a00 */
[----:B------:R-:W-:Y:S02]  /*01c0*/  MOV R7, UR4 ;  /* 0x0000000400077c02 */ /* 0x000fe40008000f00 */
[----:B------:R-:W-:Y:S01]  /*01d0*/  IADD3 R6, PT, PT, R3, R5, RZ ;  /* 0x0000000503067210 */ /* 0x000fe20007ffe0ff */
[----:B------:R-:W-:Y:S01]  /*01e0*/  UIADD3 UR4, UPT, UPT, UR18, -0x1, UR4 ;  /* 0xffffffff12047890 */ /* 0x000fe2000fffe004 */
[----:B------:R-:W-:-:S05]  /*01f0*/  LEA.HI R7, R7, R4, RZ, 0x1f ;  /* 0x0000000407077211 */ /* 0x000fca00078ff8ff */
[----:B------:R-:W-:Y:S01]  /*0200*/  IMAD R6, R6, UR4, R7 ;  /* 0x0000000406067c24 */ /* 0x000fe2000f8e0207 */
[----:B0-----:R-:W-:Y:S02]  /*0210*/  UISETP.LT.AND UP0, UPT, UR15, UR14, UPT ;  /* 0x0000000e0f00728c */ /* 0x001fe4000bf01270 */
[----:B------:R-:W-:Y:S02]  /*0220*/  ULEA.HI UR5, UR15, UR15, URZ, 0x1 ;  /* 0x0000000f0f057291 */ /* 0x000fe4000f8f08ff */
[----:B------:R-:W-:Y:S02]  /*0230*/  USEL UR7, UR15, UR14, UP0 ;  /* 0x0000000e0f077287 */ /* 0x000fe40008000000 */
[----:B------:R-:W-:Y:S02]  /*0240*/  ULEA.HI UR6, UR14, UR14, URZ, 0x1 ;  /* 0x0000000e0e067291 */ /* 0x000fe4000f8f08ff */
[----:B------:R-:W-:Y:S01]  /*0250*/  UISETP.GE.AND UP0, UPT, UR7, 0x1, UPT ;  /* 0x000000010700788c */ /* 0x000fe2000bf06270 */
[----:B------:R-:W-:-:S03]  /*0260*/  MOV R11, UR5 ;  /* 0x00000005000b7c02 */ /* 0x000fc60008000f00 */
[----:B------:R-:W-:Y:S02]  /*0270*/  MOV R9, UR6 ;  /* 0x0000000600097c02 */ /* 0x000fe40008000f00 */
[----:B------:R-:W-:Y:S02]  /*0280*/  LEA.HI.SX32 R8, R11, R2, 0x1f ;  /* 0x000000020b087211 */ /* 0x000fe400078ffaff */
[----:B------:R-:W-:Y:S01]  /*0290*/  LEA.HI.SX32 R7, R9, R0, 0x1f ;  /* 0x0000000009077211 */ /* 0x000fe200078ffaff */
[----:B------:R-:W-:Y:S06]  /*02a0*/  BRA.U !UP0, `(.L_x_0) ;  /* 0x0000000908c47547 */ /* 0x000fec000b800000 */
[----:B------:R-:W0:Y:S01]  /*02b0*/  LDCU.128 UR4, c[0x0][0x380] ;  /* 0x00007000ff0477ac */ /* 0x000e220008000c00 */
[----:B------:R-:W-:Y:S01]  /*02c0*/  MOV R13, RZ ;  /* 0x000000ff000d7202 */ /* 0x000fe20000000f00 */
[----:B------:R-:W-:Y:S02]  /*02d0*/  UIADD3 UR9, UPT, UPT, UR19, -0x1, UR14 ;  /* 0xffffffff13097890 */ /* 0x000fe4000fffe00e */
[----:B------:R-:W-:Y:S02]  /*02e0*/  ULOP3.LUT UR16, UR15, 0xf, URZ, 0xc0, !UPT ;  /* 0x0000000f0f107892 */ /* 0x000fe4000f8ec0ff */
[----:B------:R-:W-:Y:S02]  /*02f0*/  ULOP3.LUT UR17, UR15, 0x7, URZ, 0xc0, !UPT ;  /* 0x000000070f117892 */ /* 0x000fe4000f8ec0ff */
[----:B------:R-:W-:Y:S02]  /*0300*/  ULOP3.LUT UR20, UR15, 0x3, URZ, 0xc0, !UPT ;  /* 0x000000030f147892 */ /* 0x000fe4000f8ec0ff */
[----:B------:R-:W-:-:S02]  /*0310*/  UIADD3 UR8, UPT, UPT, UR21, -0x1, UR15 ;  /* 0xffffffff15087890 */ /* 0x000fc4000fffe00f */
[----:B0-----:R-:W-:Y:S02]  /*0320*/  UIADD3 UR12, UP0, UPT, UR6, 0x20, URZ ;  /* 0x00000020060c7890 */ /* 0x001fe4000ff1e0ff */
[----:B------:R-:W-:Y:S02]  /*0330*/  UIADD3 UR10, UP1, UPT, UR4, 0x20, URZ ;  /* 0x00000020040a7890 */ /* 0x000fe4000ff3e0ff */
[----:B------:R-:W-:Y:S02]  /*0340*/  UIADD3.X UR13, UPT, UPT, URZ, UR7, URZ, UP0, !UPT ;  /* 0x00000007ff0d7290 */ /* 0x000fe400087fe4ff */
[----:B------:R-:W-:Y:S02]  /*0350*/  ULOP3.LUT UR7, UR15, 0x7ffffff0, URZ, 0xc0, !UPT ;  /* 0x7ffffff00f077892 */ /* 0x000fe4000f8ec0ff */
[----:B------:R-:W-:Y:S02]  /*0360*/  UIADD3.X UR11, UPT, UPT, URZ, UR5, URZ, UP1, !UPT ;  /* 0x00000005ff0b7290 */ /* 0x000fe40008ffe4ff */
[----:B------:R-:W-:Y:S01]  /*0370*/  UIADD3 UR14, UPT, UPT, -UR7, URZ, URZ ;  /* 0x000000ff070e7290 */ /* 0x000fe2000fffe1ff */
[----:B------:R-:W-:-:S11]  /*0380*/  UMOV UR4, URZ ;  /* 0x000000ff00047c82 */ /* 0x000fd60008000000 */
.L_x_7:
[----:B------:R-:W0:Y:S01]  /*0390*/  LDC R12, c[0x0][0x3b4] ;  /* 0x0000ed00ff0c7b82 */ /* 0x000e220000000800 */
[----:B------:R-:W-:Y:S01]  /*03a0*/  IADD3 R10, PT, PT, R6, UR4, RZ ;  /* 0x00000004060a7c10 */ /* 0x000fe2000fffe0ff */
[----:B------:R-:W-:-:S04]  /*03b0*/  UMOV UR5, URZ ;  /* 0x000000ff00057c82 */ /* 0x000fc80008000000 */
[----:B------:R-:W-:Y:S02]  /*03c0*/  IMAD R10, R10, UR9, R7 ;  /* 0x000000090a0a7c24 */ /* 0x000fe4000f8e0207 */
[----:B0-----:R-:W-:Y:S01]  /*03d0*/  IMAD R9, R3, R12, UR4 ;  /* 0x0000000403097e24 */ /* 0x001fe2000f8e020c */
[----:B------:R-:W-:-:S06]  /*03e0*/  UIADD3 UR4, UPT, UPT, UR4, 0x1, URZ ;  /* 0x0000000104047890 */ /* 0x000fcc000fffe0ff */
[----:B------:R-:W-:-:S13]  /*03f0*/  ISETP.NE.AND P0, PT, R12, UR4, PT ;  /* 0x000000040c007c0c */ /* 0x000fda000bf05270 */
.L_x_6:
[----:B------:R-:W0:Y:S01]  /*0400*/  LDC.64 R16, c[0x0][0x3b8] ;  /* 0x0000ee00ff107b82 */ /* 0x000e220000000a00 */
[----:B------:R-:W-:Y:S01]  /*0410*/  IADD3 R15, PT, PT, R10, UR5, RZ ;  /* 0x000000050a0f7c10 */ /* 0x000fe2000fffe0ff */
[----:B------:R-:W-:Y:S01]  /*0420*/  UMOV UR6, URZ ;  /* 0x000000ff00067c82 */ /* 0x000fe20008000000 */
[----:B0-----:R-:W-:Y:S01]  /*0430*/  ISETP.GE.U32.AND P2, PT, R17, 0x10, PT ;  /* 0x000000101100780c */ /* 0x001fe20003f46070 */
[----:B------:R-:W-:Y:S01]  /*0440*/  IMAD R12, R9, R16, UR5 ;  /* 0x00000005090c7e24 */ /* 0x000fe2000f8e0210 */
[----:B------:R-:W-:-:S03]  /*0450*/  UIADD3 UR5, UPT, UPT, UR5, 0x1, URZ ;  /* 0x0000000105057890 */ /* 0x000fc6000fffe0ff */
[----:B------:R-:W-:Y:S02]  /*0460*/  IMAD R11, R12, R17, RZ ;  /* 0x000000110c0b7224 */ /* 0x000fe400078e02ff */
[----:B------:R-:W-:Y:S01]  /*0470*/  IMAD R12, R15, UR8, R8 ;  /* 0x000000080f0c7c24 */ /* 0x000fe2000f8e0208 */
[----:B------:R-:W-:-:S05]  /*0480*/  ISETP.NE.AND P1, PT, R16, UR5, PT ;  /* 0x0000000510007c0c */ /* 0x000fca000bf25270 */
[----:B------:R-:W-:Y:S08]  /*0490*/  @!P2 BRA `(.L_x_1) ;  /* 0x0000000000fca947 */ /* 0x000ff00003800000 */
[----:B------:R-:W-:Y:S01]  /*04a0*/  MOV R19, R12 ;  /* 0x0000000c00137202 */ /* 0x000fe20000000f00 */
[----:B------:R-:W-:Y:S01]  /*04b0*/  UMOV UR6, UR14 ;  /* 0x0000000e00067c82 */ /* 0x000fe20008000000 */
[----:B------:R-:W-:-:S07]  /*04c0*/  MOV R21, R11 ;  /* 0x0000000b00157202 */ /* 0x000fce0000000f00 */
.L_x_2:
[----:B------:R-:W-:Y:S02]  /*04d0*/  MOV R16, UR12 ;  /* 0x0000000c00107c02 */ /* 0x000fe40008000f00 */
[----:B------:R-:W-:Y:S02]  /*04e0*/  MOV R17, UR13 ;  /* 0x0000000d00117c02 */ /* 0x000fe40008000f00 */
[----:B------:R-:W-:Y:S02]  /*04f0*/  MOV R14, UR10 ;  /* 0x0000000a000e7c02 */ /* 0x000fe40008000f00 */
[----:B------:R-:W-:Y:S01]  /*0500*/  MOV R15, UR11 ;  /* 0x0000000b000f7c02 */ /* 0x000fe20008000f00 */
[----:B------:R-:W-:-:S04]  /*0510*/  IMAD.WIDE R16, R21, 0x4, R16 ;  /* 0x0000000415107825 */ /* 0x000fc800078e0210 */
[----:B------:R-:W-:Y:S01]  /*0520*/  IMAD.WIDE R14, R19, 0x4, R14 ;  /* 0x00000004130e7825 */ /* 0x000fe200078e020e */
[----:B------:R-:W2:Y:S04]  /*0530*/  LDG.E R22, desc[UR22][R16.64+-0x20] ;  /* 0xffffe01610167981 */ /* 0x000ea8000c1e1900 */
[----:B------:R-:W2:Y:S04]  /*0540*/  LDG.E R20, desc[UR22][R14.64+-0x20] ;  /* 0xffffe0160e147981 */ /* 0x000ea8000c1e1900 */
[----:B------:R-:W3:Y:S04]  /*0550*/  LDG.E R24, desc[UR22][R16.64+-0x1c] ;  /* 0xffffe41610187981 */ /* 0x000ee8000c1e1900 */
[----:B------:R-:W3:Y:S04]  /*0560*/  LDG.E R25, desc[UR22][R14.64+-0x1c] ;  /* 0xffffe4160e197981 */ /* 0x000ee8000c1e1900 */
[----:B------:R-:W4:Y:S04]  /*0570*/  LDG.E R18, desc[UR22][R14.64+-0x18] ;  /* 0xffffe8160e127981 */ /* 0x000f28000c1e1900 */
[----:B------:R-:W4:Y:S04]  /*0580*/  LDG.E R23, desc[UR22][R16.64+-0x18] ;  /* 0xffffe81610177981 */ /* 0x000f28000c1e1900 */
[----:B------:R-:W5:Y:S04]  /*0590*/  LDG.E R26, desc[UR22][R14.64+0x1c] ;  /* 0x00001c160e1a7981 */ /* 0x000f68000c1e1900 */
[----:B------:R-:W5:Y:S01]  /*05a0*/  LDG.E R29, desc[UR22][R16.64+0x1c] ;  /* 0x00001c16101d7981 */ /* 0x000f62000c1e1900 */
[----:B--2---:R-:W-:-:S03]  /*05b0*/  FFMA R22, R20, R22, R13 ;  /* 0x0000001614167223 */ /* 0x004fc6000000000d */
[----:B------:R-:W2:Y:S04]  /*05c0*/  LDG.E R20, desc[UR22][R14.64+-0x14] ;  /* 0xffffec160e147981 */ /* 0x000ea8000c1e1900 */
[----:B------:R-:W2:Y:S01]  /*05d0*/  LDG.E R13, desc[UR22][R16.64+-0x14] ;  /* 0xffffec16100d7981 */ /* 0x000ea2000c1e1900 */
[----:B---3--:R-:W-:-:S03]  /*05e0*/  FFMA R27, R25, R24, R22 ;  /* 0x00000018191b7223 */ /* 0x008fc60000000016 */
[----:B------:R-:W3:Y:S04]  /*05f0*/  LDG.E R22, desc[UR22][R14.64+-0x10] ;  /* 0xfffff0160e167981 */ /* 0x000ee8000c1e1900 */
[----:B------:R-:W3:Y:S01]  /*0600*/  LDG.E R25, desc[UR22][R16.64+-0x10] ;  /* 0xfffff01610197981 */ /* 0x000ee2000c1e1900 */
[----:B----4-:R-:W-:-:S03]  /*0610*/  FFMA R27, R18, R23, R27 ;  /* 0x00000017121b7223 */ /* 0x010fc6000000001b */
[----:B------:R-:W4:Y:S04]  /*0620*/  LDG.E R18, desc[UR22][R14.64+-0xc] ;  /* 0xfffff4160e127981 */ /* 0x000f28000c1e1900 */
[----:B------:R-:W4:Y:S01]  /*0630*/  LDG.E R23, desc[UR22][R16.64+-0xc] ;  /* 0xfffff41610177981 */ /* 0x000f22000c1e1900 */
        /* <DEDUP_REMOVED lines=23> */
[----:B------:R-:W3:Y:S04]  /*07b0*/  LDG.E R25, desc[UR22][R16.64+0x14] ;  /* 0x0000141610197981 */ /* 0x000ee8000c1e1900 */
[----:B------:R-:W5:Y:S04]  /*07c0*/  LDG.E R22, desc[UR22][R14.64+0x18] ;  /* 0x000018160e167981 */ /* 0x000f68000c1e1900 */
[----:B------:R-:W5:Y:S01]  /*07d0*/  LDG.E R27, desc[UR22][R16.64+0x18] ;  /* 0x00001816101b7981 */ /* 0x000f62000c1e1900 */
[----:B----4-:R-:W-:Y:S01]  /*07e0*/  FFMA R13, R13, R18, R28 ;  /* 0x000000120d0d7223 */ /* 0x010fe2000000001c */
[----:B------:R-:W-:-:S04]  /*07f0*/  UIADD3 UR6, UPT, UPT, UR6, 0x10, URZ ;  /* 0x0000001006067890 */ /* 0x000fc8000fffe0ff */
[----:B------:R-:W-:Y:S01]  /*0800*/  UISETP.NE.AND UP0, UPT, UR6, URZ, UPT ;  /* 0x000000ff0600728c */ /* 0x000fe2000bf05270 */
[----:B------:R-:W-:Y:S02]  /*0810*/  IADD3 R21, PT, PT, R21, 0x10, RZ ;  /* 0x0000001015157810 */ /* 0x000fe40007ffe0ff */
[----:B------:R-:W-:Y:S01]  /*0820*/  IADD3 R19, PT, PT, R19, 0x10, RZ ;  /* 0x0000001013137810 */ /* 0x000fe20007ffe0ff */
[----:B--2---:R-:W-:-:S04]  /*0830*/  FFMA R13, R20, R23, R13 ;  /* 0x00000017140d7223 */ /* 0x004fc8000000000d */
[----:B---3--:R-:W-:-:S04]  /*0840*/  FFMA R13, R24, R25, R13 ;  /* 0x00000019180d7223 */ /* 0x008fc8000000000d */
[----:B-----5:R-:W-:-:S04]  /*0850*/  FFMA R13, R22, R27, R13 ;  /* 0x0000001b160d7223 */ /* 0x020fc8000000000d */
[----:B------:R-:W-:Y:S01]  /*0860*/  FFMA R13, R26, R29, R13 ;  /* 0x0000001d1a0d7223 */ /* 0x000fe2000000000d */
[----:B------:R-:W-:Y:S06]  /*0870*/  BRA.U UP0, `(.L_x_2) ;  /* 0xfffffffd00147547 */ /* 0x000fec000b83ffff */
[----:B------:R-:W-:-:S05]  /*0880*/  UMOV UR6, UR7 ;  /* 0x0000000700067c82 */ /* 0x000fca0008000000 */
.L_x_1:
[----:B------:R-:W-:-:S09]  /*0890*/  UISETP.NE.AND UP0, UPT, UR16, URZ, UPT ;  /* 0x000000ff1000728c */ /* 0x000fd2000bf05270 */
[----:B------:R-:W-:Y:S05]  /*08a0*/  BRA.U !UP0, `(.L_x_3) ;  /* 0x00000005083c7547 */ /* 0x000fea000b800000 */
[----:B------:R-:W-:Y:S02]  /*08b0*/  UIADD3 UR15, UPT, UPT, UR16, -0x1, URZ ;  /* 0xffffffff100f7890 */ /* 0x000fe4000fffe0ff */
[----:B------:R-:W-:Y:S02]  /*08c0*/  UISETP.NE.AND UP1, UPT, UR17, URZ, UPT ;  /* 0x000000ff1100728c */ /* 0x000fe4000bf25270 */
[----:B------:R-:W-:-:S09]  /*08d0*/  UISETP.GE.U32.AND UP0, UPT, UR15, 0x7, UPT ;  /* 0x000000070f00788c */ /* 0x000fd2000bf06070 */
[----:B------:R-:W-:Y:S05]  /*08e0*/  BRA.U !UP0, `(.L_x_4) ;  /* 0x00000001087c7547 */ /* 0x000fea000b800000 */
[----:B------:R-:W0:Y:S01]  /*08f0*/  LDC.64 R14, c[0x0][0x380] ;  /* 0x0000e000ff0e7b82 */ /* 0x000e220000000a00 */
[----:B------:R-:W-:Y:S02]  /*0900*/  IADD3 R21, PT, PT, R12, UR6, RZ ;  /* 0x000000060c157c10 */ /* 0x000fe4000fffe0ff */
[----:B------:R-:W-:-:S05]  /*0910*/  IADD3 R19, PT, PT, R11, UR6, RZ ;  /* 0x000000060b137c10 */ /* 0x000fca000fffe0ff */
[----:B------:R-:W1:Y:S01]  /*0920*/  LDC.64 R16, c[0x0][0x388] ;  /* 0x0000e200ff107b82 */ /* 0x000e620000000a00 */
[----:B0-----:R-:W-:-:S05]  /*0930*/  IMAD.WIDE R14, R21, 0x4, R14 ;  /* 0x00000004150e7825 */ /* 0x001fca00078e020e */
[----:B------:R-:W2:Y:S01]  /*0940*/  LDG.E R20, desc[UR22][R14.64] ;  /* 0x000000160e147981 */ /* 0x000ea2000c1e1900 */
[----:B-1----:R-:W-:-:S03]  /*0950*/  IMAD.WIDE R16, R19, 0x4, R16 ;  /* 0x0000000413107825 */ /* 0x002fc600078e0210 */
[----:B------:R-:W3:Y:S04]  /*0960*/  LDG.E R22, desc[UR22][R14.64+0x4] ;  /* 0x000004160e167981 */ /* 0x000ee8000c1e1900 */
[----:B------:R-:W2:Y:S04]  /*0970*/  LDG.E R21, desc[UR22][R16.64] ;  /* 0x0000001610157981 */ /* 0x000ea8000c1e1900 */
[----:B------:R-:W3:Y:S04]  /*0980*/  LDG.E R23, desc[UR22][R16.64+0x4] ;  /* 0x0000041610177981 */ /* 0x000ee8000c1e1900 */
[----:B------:R-:W4:Y:S04]  /*0990*/  LDG.E R18, desc[UR22][R14.64+0x8] ;  /* 0x000008160e127981 */ /* 0x000f28000c1e1900 */
[----:B------:R-:W4:Y:S04]  /*09a0*/  LDG.E R19, desc[UR22][R16.64+0x8] ;  /* 0x0000081610137981 */ /* 0x000f28000c1e1900 */
[----:B------:R-:W5:Y:S04]  /*09b0*/  LDG.E R24, desc[UR22][R16.64+0x10] ;  /* 0x0000101610187981 */ /* 0x000f68000c1e1900 */
[----:B------:R-:W5:Y:S04]  /*09c0*/  LDG.E R27, desc[UR22][R16.64+0x14] ;  /* 0x00001416101b7981 */ /* 0x000f68000c1e1900 */
[----:B------:R-:W5:Y:S04]  /*09d0*/  LDG.E R26, desc[UR22][R16.64+0x18] ;  /* 0x00001816101a7981 */ /* 0x000f68000c1e1900 */
[----:B------:R-:W5:Y:S04]  /*09e0*/  LDG.E R25, desc[UR22][R14.64+0x1c] ;  /* 0x00001c160e197981 */ /* 0x000f68000c1e1900 */
[----:B------:R-:W5:Y:S01]  /*09f0*/  LDG.E R28, desc[UR22][R16.64+0x1c] ;  /* 0x00001c16101c7981 */ /* 0x000f62000c1e1900 */
[----:B--2---:R-:W-:-:S03]  /*0a00*/  FFMA R21, R20, R21, R13 ;  /* 0x0000001514157223 */ /* 0x004fc6000000000d */
[----:B------:R-:W2:Y:S04]  /*0a10*/  LDG.E R13, desc[UR22][R14.64+0xc] ;  /* 0x00000c160e0d7981 */ /* 0x000ea8000c1e1900 */
[----:B------:R-:W2:Y:S01]  /*0a20*/  LDG.E R20, desc[UR22][R16.64+0xc] ;  /* 0x00000c1610147981 */ /* 0x000ea2000c1e1900 */
[----:B---3--:R-:W-:-:S03]  /*0a30*/  FFMA R29, R22, R23, R21 ;  /* 0x00000017161d7223 */ /* 0x008fc60000000015 */
[----:B------:R-:W5:Y:S04]  /*0a40*/  LDG.E R23, desc[UR22][R14.64+0x10] ;  /* 0x000010160e177981 */ /* 0x000f68000c1e1900 */
[----:B------:R-:W3:Y:S04]  /*0a50*/  LDG.E R22, desc[UR22][R14.64+0x14] ;  /* 0x000014160e167981 */ /* 0x000ee8000c1e1900 */
[----:B------:R-:W3:Y:S01]  /*0a60*/  LDG.E R21, desc[UR22][R14.64+0x18] ;  /* 0x000018160e157981 */ /* 0x000ee2000c1e1900 */
[----:B----4-:R-:W-:Y:S01]  /*0a70*/  FFMA R18, R18, R19, R29 ;  /* 0x0000001312127223 */ /* 0x010fe2000000001d */
[----:B------:R-:W-:-:S03]  /*0a80*/  UIADD3 UR6, UPT, UPT, UR6, 0x8, URZ ;  /* 0x0000000806067890 */ /* 0x000fc6000fffe0ff */
[----:B--2---:R-:W-:-:S04]  /*0a90*/  FFMA R18, R13, R20, R18 ;  /* 0x000000140d127223 */ /* 0x004fc80000000012 */
[----:B-----5:R-:W-:-:S04]  /*0aa0*/  FFMA R23, R23, R24, R18 ;  /* 0x0000001817177223 */ /* 0x020fc80000000012 */
[----:B---3--:R-:W-:-:S04]  /*0ab0*/  FFMA R22, R22, R27, R23 ;  /* 0x0000001b16167223 */ /* 0x008fc80000000017 */
[----:B------:R-:W-:-:S04]  /*0ac0*/  FFMA R22, R21, R26, R22 ;  /* 0x0000001a15167223 */ /* 0x000fc80000000016 */
[----:B------:R-:W-:-:S07]  /*0ad0*/  FFMA R13, R25, R28, R22 ;  /* 0x0000001c190d7223 */ /* 0x000fce0000000016 */
.L_x_4:
        /* <DEDUP_REMOVED lines=18> */
[----:B------:R-:W5:Y:S01]  /*0c00*/  LDG.E R24, desc[UR22][R14.64+0xc] ;  /* 0x00000c160e187981 */ /* 0x000f62000c1e1900 */
[----:B------:R-:W-:Y:S01]  /*0c10*/  UIADD3 UR6, UPT, UPT, UR6, 0x4, URZ ;  /* 0x0000000406067890 */ /* 0x000fe2000fffe0ff */
[----:B--2---:R-:W-:-:S04]  /*0c20*/  FFMA R18, R18, R19, R13 ;  /* 0x0000001312127223 */ /* 0x004fc8000000000d */
[----:B---3--:R-:W-:-:S04]  /*0c30*/  FFMA R18, R21, R20, R18 ;  /* 0x0000001415127223 */ /* 0x008fc80000000012 */
[----:B----4-:R-:W-:-:S04]  /*0c40*/  FFMA R18, R23, R22, R18 ;  /* 0x0000001617127223 */ /* 0x010fc80000000012 */
[----:B-----5:R-:W-:-:S07]  /*0c50*/  FFMA R13, R25, R24, R18 ;  /* 0x00000018190d7223 */ /* 0x020fce0000000012 */
.L_x_5:
[----:B------:R-:W-:Y:S05]  /*0c60*/  BRA.U !UP1, `(.L_x_3) ;  /* 0x00000001094c7547 */ /* 0x000fea000b800000 */
[----:B------:R-:W0:Y:S01]  /*0c70*/  LDC.64 R14, c[0x0][0x380] ;  /* 0x0000e000ff0e7b82 */ /* 0x000e220000000a00 */
[----:B------:R-:W-:Y:S02]  /*0c80*/  IADD3 R19, PT, PT, R12, UR6, RZ ;  /* 0x000000060c137c10 */ /* 0x000fe4000fffe0ff */
[----:B------:R-:W-:-:S05]  /*0c90*/  IADD3 R11, PT, PT, R11, UR6, RZ ;  /* 0x000000060b0b7c10 */ /* 0x000fca000fffe0ff */
[----:B------:R-:W1:Y:S01]  /*0ca0*/  LDC.64 R16, c[0x0][0x388] ;  /* 0x0000e200ff107b82 */ /* 0x000e620000000a00 */
[----:B0-----:R-:W-:-:S05]  /*0cb0*/  IMAD.WIDE R14, R19, 0x4, R14 ;  /* 0x00000004130e7825 */ /* 0x001fca00078e020e */
[----:B------:R-:W2:Y:S01]  /*0cc0*/  LDG.E R12, desc[UR22][R14.64] ;  /* 0x000000160e0c7981 */ /* 0x000ea2000c1e1900 */
[----:B-1----:R-:W-:-:S05]  /*0cd0*/  IMAD.WIDE R16, R11, 0x4, R16 ;  /* 0x000000040b107825 */ /* 0x002fca00078e0210 */
[----:B------:R-:W2:Y:S01]  /*0ce0*/  LDG.E R11, desc[UR22][R16.64] ;  /* 0x00000016100b7981 */ /* 0x000ea2000c1e1900 */
[----:B------:R-:W-:Y:S01]  /*0cf0*/  UISETP.NE.AND UP0, UPT, UR20, 0x1, UPT ;  /* 0x000000011400788c */ /* 0x000fe2000bf05270 */
[----:B--2---:R-:W-:-:S08]  /*0d00*/  FFMA R13, R12, R11, R13 ;  /* 0x0000000b0c0d7223 */ /* 0x004fd0000000000d */
[----:B------:R-:W-:Y:S05]  /*0d10*/  BRA.U !UP0, `(.L_x_3) ;  /* 0x0000000108207547 */ /* 0x000fea000b800000 */
[----:B------:R-:W-:Y:S01]  /*0d20*/  UISETP.NE.AND UP0, UPT, UR20, 0x2, UPT ;  /* 0x000000021400788c */ /* 0x000fe2000bf05270 */
[----:B------:R-:W2:Y:S04]  /*0d30*/  LDG.E R12, desc[UR22][R14.64+0x4] ;  /* 0x000004160e0c7981 */ /* 0x000ea8000c1e1900 */
[----:B------:R-:W2:Y:S01]  /*0d40*/  LDG.E R11, desc[UR22][R16.64+0x4] ;  /* 0x00000416100b7981 */ /* 0x000ea2000c1e1900 */
[----:B------:R-:W-:-:S13]  /*0d50*/  PLOP3.LUT P2, PT, PT, PT, UP0, 0x80, 0x8 ;  /* 0x000000000008781c */ /* 0x000fda0003f4f008 */
[----:B------:R-:W3:Y:S04]  /*0d60*/  @P2 LDG.E R18, desc[UR22][R14.64+0x8] ;  /* 0x000008160e122981 */ /* 0x000ee8000c1e1900 */
[----:B------:R-:W3:Y:S01]  /*0d70*/  @P2 LDG.E R19, desc[UR22][R16.64+0x8] ;  /* 0x0000081610132981 */ /* 0x000ee2000c1e1900 */
[----:B--2---:R-:W-:-:S04]  /*0d80*/  FFMA R13, R12, R11, R13 ;  /* 0x0000000b0c0d7223 */ /* 0x004fc8000000000d */
[----:B---3--:R-:W-:-:S07]  /*0d90*/  @P2 FFMA R13, R18, R19, R13 ;  /* 0x00000013120d2223 */ /* 0x008fce000000000d */
.L_x_3:
[----:B------:R-:W-:Y:S05]  /*0da0*/  @P1 BRA `(.L_x_6) ;  /* 0xfffffff400941947 */ /* 0x000fea000383ffff */
[----:B------:R-:W-:Y:S05]  /*0db0*/  @P0 BRA `(.L_x_7) ;  /* 0xfffffff400740947 */ /* 0x000fea000383ffff */
.L_x_0:
[----:B------:R-:W0:Y:S01]  /*0dc0*/  LDC.64 R6, c[0x0][0x390] ;  /* 0x0000e400ff067b82 */ /* 0x000e220000000a00 */
[----:B------:R-:W1:Y:S01]  /*0dd0*/  LDCU.64 UR4, c[0x0][0x3a8] ;  /* 0x00007500ff0477ac */ /* 0x000e620008000a00 */
[----:B------:R-:W2:Y:S06]  /*0de0*/  LDCU UR6, c[0x0][0x3b0] ;  /* 0x00007600ff0677ac */ /* 0x000eac0008000800 */
[----:B------:R-:W3:Y:S01]  /*0df0*/  LDC.64 R8, c[0x0][0x398] ;  /* 0x0000e600ff087b82 */ /* 0x000ee20000000a00 */
[----:B0-----:R-:W-:-:S06]  /*0e00*/  IMAD.WIDE.U32 R6, R3, 0x4, R6 ;  /* 0x0000000403067825 */ /* 0x001fcc00078e0006 */
[----:B------:R-:W4:Y:S01]  /*0e10*/  LDG.E R6, desc[UR22][R6.64] ;  /* 0x0000001606067981 */ /* 0x000f22000c1e1900 */
[----:B-1----:R-:W-:-:S04]  /*0e20*/  IMAD R4, R5, UR4, R4 ;  /* 0x0000000405047c24 */ /* 0x002fc8000f8e0204 */
[----:B------:R-:W-:-:S04]  /*0e30*/  IMAD R3, R3, UR4, R4 ;  /* 0x0000000403037c24 */ /* 0x000fc8000f8e0204 */
[----:B------:R-:W-:-:S04]  /*0e40*/  IMAD R3, R3, UR5, R0 ;  /* 0x0000000503037c24 */ /* 0x000fc8000f8e0200 */
[----:B--2---:R-:W-:-:S04]  /*0e50*/  IMAD R3, R3, UR6, R2 ;  /* 0x0000000603037c24 */ /* 0x004fc8000f8e0202 */
[----:B---3--:R-:W-:-:S04]  /*0e60*/  IMAD.WIDE R2, R3, 0x4, R8 ;  /* 0x0000000403027825 */ /* 0x008fc800078e0208 */
[----:B----4-:R-:W-:-:S05]  /*0e70*/  FADD.SAT R13, R6, R13 ;  /* 0x0000000d060d7221 */ /* 0x010fca0000002000 */
[----:B------:R-:W-:Y:S01]  /*0e80*/  STG.E desc[UR22][R2.64], R13 ;  /* 0x0000000d02007986 */ /* 0x000fe2000c101916 */
[----:B------:R-:W-:Y:S05]  /*0e90*/  EXIT ;  /* 0x000000000000794d */ /* 0x000fea0003800000 */
.L_x_8:
[----:B------:R-:W-:-:S00]  /*0ea0*/  BRA `(.L_x_8) ;  /* 0xfffffffc00fc7947 */ /* 0x000fc0000383ffff */
[----:B------:R-:W-:-:S00]  /*0eb0*/  NOP ;  /* 0x0000000000007918 */ /* 0x000fc00000000000 */
        /* <DEDUP_REMOVED lines=12> */
.L_x_9:


//--------------------- .nv.shared.reserved.0     --------------------------
	.section	.nv.shared.reserved.0,"aw",@nobits
	.weak		__nv_reservedSMEM_offset_0_alias
	.size		__nv_reservedSMEM_offset_0_alias, 0, 64
	.other		__nv_reservedSMEM_offset_0_alias,@"STO_CUDA_RESERVED_SHARED STV_DEFAULT"
__nv_reservedSMEM_offset_0_alias:
	.zero		0
	.zero		64


//--------------------- .nv.constant0._Z28conv3d_fft_bias_clamp_kernelPKfS0_S0_Pfiiiiiiii --------------------------
	.section	.nv.constant0._Z28conv3d_fft_bias_clamp_kernelPKfS0_S0_Pfiiiiiiii,"a",@progbits
	.sectionflags	@""
	.align	4
.nv.constant0._Z28conv3d_fft_bias_clamp_kernelPKfS0_S0_Pfiiiiiiii:
	.zero		960


//--------------------- SYMBOLS --------------------------

	.type		.nv.reservedSmem.offset0,@object
	.size		.nv.reservedSmem.offset0,0x4
